	.headerflags	@"EF_CUDA_TEXMODE_UNIFIED EF_CUDA_64BIT_ADDRESS EF_CUDA_ACCELERATORS EF_CUDA_SM90 EF_CUDA_VIRTUAL_SM(EF_CUDA_SM90)"
	.elftype	@"ET_EXEC"


//--------------------- .nv.info                  --------------------------
	.section	.nv.info,"",@"SHT_CUDA_INFO"
	.align	4


	//----- nvinfo : EIATTR_REGCOUNT
	.align		4
        /*0000*/ 	.byte	0x04, 0x2f
        /*0002*/ 	.short	(.L_4 - .L_3)
	.align		4
.L_3:
        /*0004*/ 	.word	index@(triton_poi_fused_embedding_mul_sigmoid_2)
        /*0008*/ 	.word	0x00000018


	//----- nvinfo : EIATTR_MIN_STACK_SIZE
	.align		4
.L_4:
        /*000c*/ 	.byte	0x04, 0x12
        /*000e*/ 	.short	(.L_6 - .L_5)
	.align		4
.L_5:
        /*0010*/ 	.word	index@(triton_poi_fused_embedding_mul_sigmoid_2)
        /*0014*/ 	.word	0x00000000


	//----- nvinfo : EIATTR_FRAME_SIZE
	.align		4
.L_6:
        /*0018*/ 	.byte	0x04, 0x11
        /*001a*/ 	.short	(.L_8 - .L_7)
	.align		4
.L_7:
        /*001c*/ 	.word	index@(triton_poi_fused_embedding_mul_sigmoid_2)
        /*0020*/ 	.word	0x00000000


	//----- nvinfo : EIATTR_MIN_STACK_SIZE
	.align		4
.L_8:
        /*0024*/ 	.byte	0x04, 0x12
        /*0026*/ 	.short	(.L_10 - .L_9)
	.align		4
.L_9:
        /*0028*/ 	.word	index@(triton_poi_fused_embedding_mul_sigmoid_2)
        /*002c*/ 	.word	0x00000000
.L_10:


//--------------------- .nv.info.triton_poi_fused_embedding_mul_sigmoid_2 --------------------------
	.section	.nv.info.triton_poi_fused_embedding_mul_sigmoid_2,"",@"SHT_CUDA_INFO"
	.sectionflags	@""
	.align	4


	//----- nvinfo : EIATTR_CUDA_API_VERSION
	.align		4
        /*0000*/ 	.byte	0x04, 0x37
        /*0002*/ 	.short	(.L_12 - .L_11)
.L_11:
        /*0004*/ 	.word	0x0000007c


	//----- nvinfo : EIATTR_KPARAM_INFO
	.align		4
.L_12:
        /*0008*/ 	.byte	0x04, 0x17
        /*000a*/ 	.short	(.L_14 - .L_13)
.L_13:
        /*000c*/ 	.word	0x00000000
        /*0010*/ 	.short	0x0005
        /*0012*/ 	.short	0x0028
        /*0014*/ 	.byte	0x00, 0xf0, 0x11, 0x00


	//----- nvinfo : EIATTR_KPARAM_INFO
	.align		4
.L_14:
        /*0018*/ 	.byte	0x04, 0x17
        /*001a*/ 	.short	(.L_16 - .L_15)
.L_15:
        /*001c*/ 	.word	0x00000000
        /*0020*/ 	.short	0x0004
        /*0022*/ 	.short	0x0020
        /*0024*/ 	.byte	0x00, 0xf4, 0x21, 0x00


	//----- nvinfo : EIATTR_KPARAM_INFO
	.align		4
.L_16:
        /*0028*/ 	.byte	0x04, 0x17
        /*002a*/ 	.short	(.L_18 - .L_17)
.L_17:
        /*002c*/ 	.word	0x00000000
        /*0030*/ 	.short	0x0003
        /*0032*/ 	.short	0x0018
        /*0034*/ 	.byte	0x00, 0xf4, 0x21, 0x00


	//----- nvinfo : EIATTR_KPARAM_INFO
	.align		4
.L_18:
        /*0038*/ 	.byte	0x04, 0x17
        /*003a*/ 	.short	(.L_20 - .L_19)
.L_19:
        /*003c*/ 	.word	0x00000000
        /*0040*/ 	.short	0x0002
        /*0042*/ 	.short	0x0010
        /*0044*/ 	.byte	0x00, 0xf4, 0x21, 0x00


	//----- nvinfo : EIATTR_KPARAM_INFO
	.align		4
.L_20:
        /*0048*/ 	.byte	0x04, 0x17
        /*004a*/ 	.short	(.L_22 - .L_21)
.L_21:
        /*004c*/ 	.word	0x00000000
        /*0050*/ 	.short	0x0001
        /*0052*/ 	.short	0x0008
        /*0054*/ 	.byte	0x00, 0xf4, 0x21, 0x00


	//----- nvinfo : EIATTR_KPARAM_INFO
	.align		4
.L_22:
        /*0058*/ 	.byte	0x04, 0x17
        /*005a*/ 	.short	(.L_24 - .L_23)
.L_23:
        /*005c*/ 	.word	0x00000000
        /*0060*/ 	.short	0x0000
        /*0062*/ 	.short	0x0000
        /*0064*/ 	.byte	0x00, 0xf4, 0x21, 0x00


	//----- nvinfo : EIATTR_SPARSE_MMA_MASK
	.align		4
.L_24:
        /*0068*/ 	.byte	0x03, 0x50
        /*006a*/ 	.short	0x0000


	//----- nvinfo : EIATTR_MAXREG_COUNT
	.align		4
        /*006c*/ 	.byte	0x03, 0x1b
        /*006e*/ 	.short	0x00ff


	//----- nvinfo : EIATTR_EXTERNS
	.align		4
        /*0070*/ 	.byte	0x04, 0x0f
        /*0072*/ 	.short	(.L_26 - .L_25)


	//   ....[0]....
	.align		4
.L_25:
        /*0074*/ 	.word	index@(__assertfail)


	//----- nvinfo : EIATTR_SYSCALL_OFFSETS
	.align		4
.L_26:
        /*0078*/ 	.byte	0x04, 0x46
        /*007a*/ 	.short	(.L_28 - .L_27)


	//   ....[0]....
.L_27:
        /*007c*/ 	.word	0x000002e0


	//----- nvinfo : EIATTR_EXIT_INSTR_OFFSETS
	.align		4
.L_28:
        /*0080*/ 	.byte	0x04, 0x1c
        /*0082*/ 	.short	(.L_30 - .L_29)


	//   ....[0]....
.L_29:
        /*0084*/ 	.word	0x00000590


	//   ....[1]....
        /*0088*/ 	.word	0x000005b0


	//----- nvinfo : EIATTR_REQNTID
	.align		4
.L_30:
        /*008c*/ 	.byte	0x04, 0x10
        /*008e*/ 	.short	(.L_32 - .L_31)
.L_31:
        /*0090*/ 	.word	0x00000080
        /*0094*/ 	.word	0x00000001
        /*0098*/ 	.word	0x00000001


	//----- nvinfo : EIATTR_CRS_STACK_SIZE
	.align		4
.L_32:
        /*009c*/ 	.byte	0x04, 0x1e
        /*009e*/ 	.short	(.L_34 - .L_33)
.L_33:
        /*00a0*/ 	.word	0x00000000


	//----- nvinfo : EIATTR_CBANK_PARAM_SIZE
	.align		4
.L_34:
        /*00a4*/ 	.byte	0x03, 0x19
        /*00a6*/ 	.short	0x002c


	//----- nvinfo : EIATTR_PARAM_CBANK
	.align		4
        /*00a8*/ 	.byte	0x04, 0x0a
        /*00aa*/ 	.short	(.L_36 - .L_35)
	.align		4
.L_35:
        /*00ac*/ 	.word	index@(.nv.constant0.triton_poi_fused_embedding_mul_sigmoid_2)
        /*00b0*/ 	.short	0x0210
        /*00b2*/ 	.short	0x002c


	//----- nvinfo : EIATTR_SW_WAR
	.align		4
.L_36:
        /*00b4*/ 	.byte	0x04, 0x36
        /*00b6*/ 	.short	(.L_38 - .L_37)
.L_37:
        /*00b8*/ 	.word	0x00000008
.L_38:


//--------------------- .nv.callgraph             --------------------------
	.section	.nv.callgraph,"",@"SHT_CUDA_CALLGRAPH"
	.align	4
	.sectionentsize	8
	.align		4
        /*0000*/ 	.word	0x00000000
	.align		4
        /*0004*/ 	.word	0xffffffff
	.align		4
        /*0008*/ 	.word	index@(triton_poi_fused_embedding_mul_sigmoid_2)
	.align		4
        /*000c*/ 	.word	index@(__assertfail)
	.align		4
        /*0010*/ 	.word	0x00000000
	.align		4
        /*0014*/ 	.word	0xfffffffe
	.align		4
        /*0018*/ 	.word	0x00000000
	.align		4
        /*001c*/ 	.word	0xfffffffd
	.align		4
        /*0020*/ 	.word	0x00000000
	.align		4
        /*0024*/ 	.word	0xfffffffc


//--------------------- .nv.constant4             --------------------------
	.section	.nv.constant4,"a",@progbits
	.align	8
	.align		8
.nv.constant4:
        /*0000*/ 	.dword	__assertfail
	.align		8
        /*0008*/ 	.dword	assertFunc_0
	.align		8
        /*0010*/ 	.dword	assertFile_0
	.align		8
        /*0018*/ 	.dword	assertMessage_0


//--------------------- .text.triton_poi_fused_embedding_mul_sigmoid_2 --------------------------
	.section	.text.triton_poi_fused_embedding_mul_sigmoid_2,"ax",@progbits
	.sectionflags	@"SHF_BARRIERS=1"
	.align	128
        .global         triton_poi_fused_embedding_mul_sigmoid_2
        .type           triton_poi_fused_embedding_mul_sigmoid_2,@function
        .size           triton_poi_fused_embedding_mul_sigmoid_2,(.L_x_2 - triton_poi_fused_embedding_mul_sigmoid_2)
        .other          triton_poi_fused_embedding_mul_sigmoid_2,@"STO_CUDA_ENTRY STV_DEFAULT"
triton_poi_fused_embedding_mul_sigmoid_2:
.text.triton_poi_fused_embedding_mul_sigmoid_2:
[----:B------:R-:W0:Y:S02]  /*0000*/  LDC R1, c[0x0][0x28] ;  /* 0x00000a00ff017b82 */ /* 0x000e240000000800 */
[----:B------:R-:W1:Y:S01]  /*0010*/  S2R R0, SR_TID.X ;  /* 0x0000000000007919 */ /* 0x000e620000002100 */
[----:B------:R-:W2:Y:S01]  /*0020*/  LDC.64 R4, c[0x0][0x210] ;  /* 0x00008400ff047b82 */ /* 0x000ea20000000a00 */
[----:B------:R-:W-:Y:S01]  /*0030*/  ULDC.64 UR4, c[0x0][0x208] ;  /* 0x0000820000047ab9 */ /* 0x000fe20000000a00 */
[----:B------:R-:W3:Y:S06]  /*0040*/  S2R R9, SR_CTAID.X ;  /* 0x0000000000097919 */ /* 0x000eec0000002500 */
[----:B------:R-:W4:Y:S01]  /*0050*/  LDC.64 R6, c[0x0][0x220] ;  /* 0x00008800ff067b82 */ /* 0x000f220000000a00 */
[----:B-1----:R-:W-:-:S05]  /*0060*/  LOP3.LUT R0, R0, 0x7f, RZ, 0xc0, !PT ;  /* 0x0000007f00007812 */ /* 0x002fca00078ec0ff */
[----:B---3--:R-:W-:-:S05]  /*0070*/  IMAD R0, R9, 0x80, R0 ;  /* 0x0000008009007824 */ /* 0x008fca00078e0200 */
[----:B------:R-:W-:Y:S02]  /*0080*/  SHF.R.S32.HI R3, RZ, 0x1f, R0 ;  /* 0x0000001fff037819 */ /* 0x000fe40000011400 */
[----:B------:R-:W-:Y:S02]  /*0090*/  ISETP.GE.AND P1, PT, R0, 0x400, PT ;  /* 0x000004000000780c */ /* 0x000fe40003f26270 */
[----:B------:R-:W-:-:S04]  /*00a0*/  LEA.HI R3, R3, R0, RZ, 0x2 ;  /* 0x0000000003037211 */ /* 0x000fc800078f10ff */
[----:B------:R-:W-:Y:S02]  /*00b0*/  SHF.R.S32.HI R15, RZ, 0x2, R3 ;  /* 0x00000002ff0f7819 */ /* 0x000fe40000011403 */
[----:B------:R-:W-:-:S03]  /*00c0*/  CS2R R2, SRZ ;  /* 0x0000000000027805 */ /* 0x000fc6000001ff00 */
[----:B--2---:R-:W-:-:S05]  /*00d0*/  IMAD.WIDE R4, R15, 0x8, R4 ;  /* 0x000000080f047825 */ /* 0x004fca00078e0204 */
[----:B------:R-:W2:Y:S01]  /*00e0*/  @!P1 LDG.E.EL.64 R2, desc[UR4][R4.64] ;  /* 0x0000000404029981 */ /* 0x000ea2000c2e1b00 */
[----:B------:R-:W-:-:S04]  /*00f0*/  SHF.R.S32.HI R9, RZ, 0x18, R9 ;  /* 0x00000018ff097819 */ /* 0x000fc80000011409 */
[----:B------:R-:W-:-:S04]  /*0100*/  SGXT R9, R9, 0x1 ;  /* 0x000000010909781a */ /* 0x000fc80000000200 */
[----:B------:R-:W-:-:S04]  /*0110*/  LEA.HI R9, R9, R0, RZ, 0x8 ;  /* 0x0000000009097211 */ /* 0x000fc800078f40ff */
[----:B------:R-:W-:-:S05]  /*0120*/  LOP3.LUT R9, R9, 0xffffff00, RZ, 0xc0, !PT ;  /* 0xffffff0009097812 */ /* 0x000fca00078ec0ff */
[----:B------:R-:W-:Y:S01]  /*0130*/  IMAD.IADD R11, R0, 0x1, -R9 ;  /* 0x00000001000b7824 */ /* 0x000fe200078e0a09 */
[----:B------:R-:W-:-:S03]  /*0140*/  HFMA2.MMA R9, -RZ, RZ, 0, 0 ;  /* 0x00000000ff097435 */ /* 0x000fc600000001ff */
[----:B----4-:R-:W-:-:S07]  /*0150*/  IMAD.WIDE R6, R11, 0x4, R6 ;  /* 0x000000040b067825 */ /* 0x010fce00078e0206 */
[----:B------:R1:W5:Y:S01]  /*0160*/  @!P1 LDG.E.EL R9, desc[UR4][R6.64] ;  /* 0x0000000406099981 */ /* 0x000362000c2e1900 */
[----:B--2---:R-:W-:-:S04]  /*0170*/  SHF.R.U32.HI R8, RZ, 0x1d, R3 ;  /* 0x0000001dff087819 */ /* 0x004fc80000011603 */
[----:B------:R-:W-:-:S04]  /*0180*/  LOP3.LUT R5, R8, 0x4, RZ, 0xc0, !PT ;  /* 0x0000000408057812 */ /* 0x000fc800078ec0ff */
[----:B------:R-:W-:-:S05]  /*0190*/  IADD3 R14, P0, R2, R5, RZ ;  /* 0x00000005020e7210 */ /* 0x000fca0007f1e0ff */
[----:B------:R-:W-:Y:S01]  /*01a0*/  IMAD.X R17, RZ, RZ, R3, P0 ;  /* 0x000000ffff117224 */ /* 0x000fe200000e0603 */
[----:B------:R-:W-:-:S04]  /*01b0*/  ISETP.GE.U32.AND P0, PT, R14, 0x4, PT ;  /* 0x000000040e00780c */ /* 0x000fc80003f06070 */
[----:B------:R-:W-:-:S04]  /*01c0*/  ISETP.GE.U32.AND.EX P0, PT, R17, RZ, PT, P0 ;  /* 0x000000ff1100720c */ /* 0x000fc80003f06100 */
[----:B------:R-:W-:-:S13]  /*01d0*/  ISETP.GT.OR P0, PT, R0, 0x3ff, !P0 ;  /* 0x000003ff0000780c */ /* 0x000fda0004704670 */
[----:B-1----:R-:W-:Y:S05]  /*01e0*/  @P0 BRA `(.L_x_0) ;  /* 0x0000000000400947 */ /* 0x002fea0003800000 */
[----:B------:R-:W-:Y:S01]  /*01f0*/  MOV R2, 0x0 ;  /* 0x0000000000027802 */ /* 0x000fe20000000f00 */
[----:B------:R-:W-:Y:S01]  /*0200*/  ULDC.64 UR6, c[0x4][0x18] ;  /* 0x0100060000067ab9 */ /* 0x000fe20000000a00 */
[----:B------:R-:W-:Y:S01]  /*0210*/  ULDC.64 UR8, c[0x4][0x8] ;  /* 0x0100020000087ab9 */ /* 0x000fe20000000a00 */
[----:B------:R-:W-:Y:S01]  /*0220*/  MOV R4, UR6 ;  /* 0x0000000600047c02 */ /* 0x000fe20008000f00 */
[----:B------:R-:W-:Y:S01]  /*0230*/  IMAD.U32 R5, RZ, RZ, UR7 ;  /* 0x00000007ff057e24 */ /* 0x000fe2000f8e00ff */
[----:B------:R-:W-:Y:S01]  /*0240*/  ULDC.64 UR6, c[0x4][0x10] ;  /* 0x0100040000067ab9 */ /* 0x000fe20000000a00 */
[----:B------:R-:W1:Y:S01]  /*0250*/  LDC.64 R2, c[0x4][R2] ;  /* 0x0100000002027b82 */ /* 0x000e620000000a00 */
[----:B------:R-:W-:Y:S01]  /*0260*/  MOV R6, UR6 ;  /* 0x0000000600067c02 */ /* 0x000fe20008000f00 */
[----:B------:R-:W-:Y:S01]  /*0270*/  IMAD.U32 R7, RZ, RZ, UR7 ;  /* 0x00000007ff077e24 */ /* 0x000fe2000f8e00ff */
[----:B------:R-:W-:Y:S01]  /*0280*/  MOV R10, UR8 ;  /* 0x00000008000a7c02 */ /* 0x000fe20008000f00 */
[----:B------:R-:W-:Y:S01]  /*0290*/  IMAD.U32 R11, RZ, RZ, UR9 ;  /* 0x00000009ff0b7e24 */ /* 0x000fe2000f8e00ff */
[----:B------:R-:W-:Y:S01]  /*02a0*/  MOV R8, 0x22 ;  /* 0x0000002200087802 */ /* 0x000fe20000000f00 */
[----:B------:R-:W-:Y:S01]  /*02b0*/  IMAD.MOV.U32 R12, RZ, RZ, 0x1 ;  /* 0x00000001ff0c7424 */ /* 0x000fe200078e00ff */
[----:B------:R-:W-:-:S07]  /*02c0*/  MOV R13, RZ ;  /* 0x000000ff000d7202 */ /* 0x000fce0000000f00 */
[----:B------:R-:W-:-:S07]  /*02d0*/  LEPC R20, `(.L_x_0) ;  /* 0x000000001014794e */ /* 0x000fce0000000000 */
[----:B01---5:R-:W-:Y:S05]  /*02e0*/  CALL.ABS.NOINC R2 ;  /* 0x0000000002007343 */ /* 0x023fea0003c00000 */
.L_x_0:
[----:B------:R-:W-:Y:S05]  /*02f0*/  WARPSYNC.ALL ;  /* 0x0000000000007948 */ /* 0x000fea0003800000 */
[----:B------:R-:W-:Y:S01]  /*0300*/  BAR.SYNC.DEFER_BLOCKING 0x0 ;  /* 0x0000000000007b1d */ /* 0x000fe20000010000 */
[----:B------:R-:W-:Y:S02]  /*0310*/  IMAD R15, R15, -0x4, R0 ;  /* 0xfffffffc0f0f7824 */ /* 0x000fe400078e0200 */
[----:B------:R-:W-:-:S03]  /*0320*/  IMAD.MOV.U32 R4, RZ, RZ, RZ ;  /* 0x000000ffff047224 */ /* 0x000fc600078e00ff */
[----:B------:R-:W-:Y:S02]  /*0330*/  ULDC.64 UR6, c[0x0][0x218] ;  /* 0x0000860000067ab9 */ /* 0x000fe40000000a00 */
[----:B------:R-:W-:-:S04]  /*0340*/  LEA R2, P0, R14, UR6, 0x4 ;  /* 0x000000060e027c11 */ /* 0x000fc8000f8020ff */
[----:B------:R-:W-:-:S03]  /*0350*/  LEA.HI.X R3, R14, UR7, R17, 0x4, P0 ;  /* 0x000000070e037c11 */ /* 0x000fc600080f2411 */
[----:B------:R-:W-:-:S05]  /*0360*/  IMAD.WIDE R2, R15, 0x4, R2 ;  /* 0x000000040f027825 */ /* 0x000fca00078e0202 */
[----:B------:R1:W2:Y:S01]  /*0370*/  @!P1 LDG.E R4, desc[UR4][R2.64] ;  /* 0x0000000402049981 */ /* 0x0002a2000c1e1900 */
[----:B-----5:R-:W-:-:S04]  /*0380*/  FADD R5, RZ, -R9 ;  /* 0x80000009ff057221 */ /* 0x020fc80000000000 */
[----:B------:R-:W-:-:S05]  /*0390*/  FMUL R10, R5, 1.4426950216293334961 ;  /* 0x3fb8aa3b050a7820 */ /* 0x000fca0000400000 */
[----:B------:R-:W-:Y:S01]  /*03a0*/  FSETP.GEU.AND P2, PT, R10, -126, PT ;  /* 0xc2fc00000a00780b */ /* 0x000fe20003f4e000 */
[----:B-1----:R-:W1:-:S12]  /*03b0*/  LDC.64 R2, c[0x0][0x230] ;  /* 0x00008c00ff027b82 */ /* 0x002e580000000a00 */
[----:B------:R-:W-:-:S04]  /*03c0*/  @!P2 FMUL R10, R10, 0.5 ;  /* 0x3f0000000a0aa820 */ /* 0x000fc80000400000 */
[----:B------:R-:W3:Y:S01]  /*03d0*/  MUFU.EX2 R7, R10 ;  /* 0x0000000a00077308 */ /* 0x000ee20000000800 */
[----:B-1----:R-:W-:-:S04]  /*03e0*/  IMAD.WIDE R2, R0, 0x4, R2 ;  /* 0x0000000400027825 */ /* 0x002fc800078e0202 */
[----:B---3--:R-:W-:-:S04]  /*03f0*/  @!P2 FMUL R7, R7, R7 ;  /* 0x000000070707a220 */ /* 0x008fc80000400000 */
[----:B------:R-:W-:-:S05]  /*0400*/  FADD R11, R7, 1 ;  /* 0x3f800000070b7421 */ /* 0x000fca0000000000 */
[----:B------:R-:W-:-:S13]  /*0410*/  FSETP.GT.AND P2, PT, R11, 8.50705917302346158658e+37, PT ;  /* 0x7e8000000b00780b */ /* 0x000fda0003f44000 */
[----:B------:R-:W-:-:S06]  /*0420*/  @P2 FMUL R11, R11, 0.25 ;  /* 0x3e8000000b0b2820 */ /* 0x000fcc0000400000 */
[----:B------:R-:W-:Y:S01]  /*0430*/  MUFU.RCP R11, R11 ;  /* 0x0000000b000b7308 */ /* 0x000fe20000001000 */
[----:B--2---:R-:W-:-:S04]  /*0440*/  FADD R5, RZ, -R4 ;  /* 0x80000004ff057221 */ /* 0x004fc80000000000 */
[----:B------:R-:W-:-:S05]  /*0450*/  FMUL R5, R5, 1.4426950216293334961 ;  /* 0x3fb8aa3b05057820 */ /* 0x000fca0000400000 */
[----:B------:R-:W-:-:S13]  /*0460*/  FSETP.GEU.AND P0, PT, R5, -126, PT ;  /* 0xc2fc00000500780b */ /* 0x000fda0003f0e000 */
[----:B------:R-:W-:-:S04]  /*0470*/  @!P0 FMUL R5, R5, 0.5 ;  /* 0x3f00000005058820 */ /* 0x000fc80000400000 */
[----:B------:R1:W2:Y:S02]  /*0480*/  MUFU.EX2 R6, R5 ;  /* 0x0000000500067308 */ /* 0x0002a40000000800 */
[----:B-1----:R-:W-:-:S04]  /*0490*/  MOV R5, 0x3e800000 ;  /* 0x3e80000000057802 */ /* 0x002fc80000000f00 */
[----:B------:R-:W-:Y:S01]  /*04a0*/  FSEL R10, R5, 1, P2 ;  /* 0x3f800000050a7808 */ /* 0x000fe20001000000 */
[----:B--2---:R-:W-:-:S04]  /*04b0*/  @!P0 FMUL R6, R6, R6 ;  /* 0x0000000606068220 */ /* 0x004fc80000400000 */
[----:B------:R-:W-:Y:S01]  /*04c0*/  FMUL R10, R11, R10 ;  /* 0x0000000a0b0a7220 */ /* 0x000fe20000400000 */
[----:B------:R-:W-:Y:S02]  /*04d0*/  FADD R8, R6, 1 ;  /* 0x3f80000006087421 */ /* 0x000fe40000000000 */
[----:B------:R-:W1:Y:S01]  /*04e0*/  LDC.64 R6, c[0x0][0x228] ;  /* 0x00008a00ff067b82 */ /* 0x000e620000000a00 */
[----:B------:R-:W-:Y:S02]  /*04f0*/  FMUL R10, R10, R9 ;  /* 0x000000090a0a7220 */ /* 0x000fe40000400000 */
[----:B------:R-:W-:-:S04]  /*0500*/  FSETP.GT.AND P0, PT, R8, 8.50705917302346158658e+37, PT ;  /* 0x7e8000000800780b */ /* 0x000fc80003f04000 */
[----:B------:R-:W-:-:S09]  /*0510*/  FSEL R5, R5, 1, P0 ;  /* 0x3f80000005057808 */ /* 0x000fd20000000000 */
[----:B------:R-:W-:-:S06]  /*0520*/  @P0 FMUL R8, R8, 0.25 ;  /* 0x3e80000008080820 */ /* 0x000fcc0000400000 */
[----:B------:R-:W2:Y:S01]  /*0530*/  MUFU.RCP R8, R8 ;  /* 0x0000000800087308 */ /* 0x000ea20000001000 */
[----:B-1----:R-:W-:-:S05]  /*0540*/  IMAD.WIDE R6, R0, 0x4, R6 ;  /* 0x0000000400067825 */ /* 0x002fca00078e0206 */
[----:B------:R1:W-:Y:S01]  /*0550*/  @!P1 STG.E desc[UR4][R6.64], R4 ;  /* 0x0000000406009986 */ /* 0x0003e2000c101904 */
[----:B--2---:R-:W-:-:S04]  /*0560*/  FMUL R5, R8, R5 ;  /* 0x0000000508057220 */ /* 0x004fc80000400000 */
[----:B------:R-:W-:-:S04]  /*0570*/  FMUL R5, R5, R4 ;  /* 0x0000000405057220 */ /* 0x000fc80000400000 */
[----:B------:R-:W-:Y:S01]  /*0580*/  FMUL R5, R5, R10 ;  /* 0x0000000a05057220 */ /* 0x000fe20000400000 */
[----:B-1----:R-:W-:Y:S06]  /*0590*/  @P1 EXIT ;  /* 0x000000000000194d */ /* 0x002fec0003800000 */
[----:B------:R-:W-:Y:S01]  /*05a0*/  STG.E desc[UR4][R2.64], R5 ;  /* 0x0000000502007986 */ /* 0x000fe2000c101904 */
[----:B------:R-:W-:Y:S05]  /*05b0*/  EXIT ;  /* 0x000000000000794d */ /* 0x000fea0003800000 */
.L_x_1:
[----:B------:R-:W-:-:S00]  /*05c0*/  BRA `(.L_x_1) ;  /* 0xfffffffc00fc7947 */ /* 0x000fc0000383ffff */
[----:B------:R-:W-:-:S00]  /*05d0*/  NOP ;  /* 0x0000000000007918 */ /* 0x000fc00000000000 */
        /* <DEDUP_REMOVED lines=10> */
.L_x_2:


//--------------------- .nv.global.init           --------------------------
	.section	.nv.global.init,"aw",@progbits
.nv.global.init:
	.type		assertFunc_0,@object
	.size		assertFunc_0,(assertMessage_0 - assertFunc_0)
assertFunc_0:
        /*0000*/ 	.byte	0x75, 0x6e, 0x6b, 0x6e, 0x6f, 0x77, 0x6e, 0x00
	.type		assertMessage_0,@object
	.size		assertMessage_0,(assertFile_0 - assertMessage_0)
assertMessage_0:
        /*0008*/ 	.byte	0x69, 0x6e, 0x64, 0x65, 0x78, 0x20, 0x6f, 0x75, 0x74, 0x20, 0x6f, 0x66, 0x20, 0x62, 0x6f, 0x75
        /*0018*/ 	.byte	0x6e, 0x64, 0x73, 0x3a, 0x20, 0x30, 0x20, 0x3c, 0x3d, 0x20, 0x74, 0x6d, 0x70, 0x34, 0x20, 0x3c
        /*0028*/ 	.byte	0x20, 0x34, 0x00
	.type		assertFile_0,@object
	.size		assertFile_0,(.L_1 - assertFile_0)
assertFile_0:
        /*002b*/ 	.byte	0x69, 0x6e, 0x64, 0x75, 0x63, 0x74, 0x6f, 0x72, 0x5f, 0x63, 0x61, 0x63, 0x68, 0x65, 0x2f, 0x72
        /*003b*/ 	.byte	0x65, 0x2f, 0x63, 0x72, 0x65, 0x63, 0x70, 0x33, 0x68, 0x34, 0x79, 0x71, 0x65, 0x6a, 0x64, 0x36
        /*004b*/ 	.byte	0x78, 0x63, 0x36, 0x64, 0x66, 0x72, 0x78, 0x67, 0x68, 0x71, 0x68, 0x6b, 0x65, 0x34, 0x36, 0x71
        /*005b*/ 	.byte	0x6c, 0x32, 0x6d, 0x6f, 0x63, 0x68, 0x62, 0x68, 0x37, 0x68, 0x6f, 0x76, 0x66, 0x67, 0x74, 0x69
        /*006b*/ 	.byte	0x32, 0x74, 0x6e, 0x61, 0x33, 0x6b, 0x2e, 0x70, 0x79, 0x00
.L_1:


//--------------------- .nv.constant0.triton_poi_fused_embedding_mul_sigmoid_2 --------------------------
	.section	.nv.constant0.triton_poi_fused_embedding_mul_sigmoid_2,"a",@progbits
	.sectionflags	@""
	.align	4
.nv.constant0.triton_poi_fused_embedding_mul_sigmoid_2:
	.zero		572


//--------------------- SYMBOLS --------------------------

	.type		__assertfail,@function
